//
// Generated by NVIDIA NVVM Compiler
//
// Compiler Build ID: CL-36424714
// Cuda compilation tools, release 13.0, V13.0.88
// Based on NVVM 20.0.0
//

.version 9.0
.target sm_100
.address_size 64

	// .globl	_Z6kernelPd

.visible .entry _Z6kernelPd(
	.param .u64 .ptr .align 1 _Z6kernelPd_param_0
)
{
	.reg .b32 	%r<5>;
	.reg .b64 	%rd<5>;
	.reg .b64 	%fd<3>;

	ld.param.u64 	%rd1, [_Z6kernelPd_param_0];
	cvta.to.global.u64 	%rd2, %rd1;
	mov.u32 	%r1, %ctaid.x;
	mov.u32 	%r2, %ntid.x;
	mov.u32 	%r3, %tid.x;
	mad.lo.s32 	%r4, %r1, %r2, %r3;
	mul.wide.s32 	%rd3, %r4, 8;
	add.s64 	%rd4, %rd2, %rd3;
	ld.global.f64 	%fd1, [%rd4];
	add.f64 	%fd2, %fd1, 0d3FF0000000000000;
	st.global.f64 	[%rd4], %fd2;
	ret;

}


// ===== COMPILED SASS (sm_100) =====

	.target	sm_100

	.elftype	@"ET_EXEC"


//--------------------- .note.nv.tkinfo           --------------------------
	.section	.note.nv.tkinfo,"",@"SHT_NOTE"
	.sectionflags	@"SHF_NOTE_NV_TKINFO"
	.tkinfo
        /*0018*/ 	.word	0x00000002
        /*0030*/ 	.string	""
        /*0030*/ 	.string	"ptxas"
        /*0030*/ 	.string	"Cuda compilation tools, release 13.0, V13.0.88"
        /*0030*/ 	.string	"Build cuda_13.0.r13.0/compiler.36424714_0"
        /*0030*/ 	.string	"-arch sm_100 -m 64 "



//--------------------- .note.nv.cuinfo           --------------------------
	.section	.note.nv.cuinfo,"",@"SHT_NOTE"
	.sectionflags	@"SHF_NOTE_NV_CUINFO"
        /*0018*/ 	.short	0x0002
        /*001a*/ 	.short	0x0064
        /*001c*/ 	.short	0x0082
	.zero		2


//--------------------- .nv.info                  --------------------------
	.section	.nv.info,"",@"SHT_CUDA_INFO"
	.align	4


	//----- nvinfo : EIATTR_REGCOUNT
	.align		4
        /*0000*/ 	.byte	0x04, 0x2f
        /*0002*/ 	.short	(.L_1 - .L_0)
	.align		4
.L_0:
        /*0004*/ 	.word	index@(_Z6kernelPd)
        /*0008*/ 	.word	0x00000008


	//----- nvinfo : EIATTR_FRAME_SIZE
	.align		4
.L_1:
        /*000c*/ 	.byte	0x04, 0x11
        /*000e*/ 	.short	(.L_3 - .L_2)
	.align		4
.L_2:
        /*0010*/ 	.word	index@(_Z6kernelPd)
        /*0014*/ 	.word	0x00000000


	//----- nvinfo : EIATTR_MIN_STACK_SIZE
	.align		4
.L_3:
        /*0018*/ 	.byte	0x04, 0x12
        /*001a*/ 	.short	(.L_5 - .L_4)
	.align		4
.L_4:
        /*001c*/ 	.word	index@(_Z6kernelPd)
        /*0020*/ 	.word	0x00000000
.L_5:


//--------------------- .nv.compat                --------------------------
	.section	.nv.compat,"",@"SHT_CUDA_COMPAT_INFO"
	.align	4
        /*0000*/ 	.byte	0x02, 0x09, 0x00, 0x00, 0x02, 0x02, 0x01, 0x00, 0x02, 0x05, 0x05, 0x00, 0x03, 0x07, 0x01, 0x01
        /*0010*/ 	.byte	0x02, 0x03, 0x00, 0x00, 0x02, 0x06, 0x01, 0x00, 0x04, 0x0b, 0x08, 0x00, 0x01, 0x00, 0x00, 0x00
        /*0020*/ 	.byte	0x00, 0x00, 0x00, 0x00


//--------------------- .nv.info._Z6kernelPd      --------------------------
	.section	.nv.info._Z6kernelPd,"",@"SHT_CUDA_INFO"
	.sectionflags	@""
	.align	4


	//----- nvinfo : EIATTR_CUDA_API_VERSION
	.align		4
        /*0000*/ 	.byte	0x04, 0x37
        /*0002*/ 	.short	(.L_7 - .L_6)
.L_6:
        /*0004*/ 	.word	0x00000082


	//----- nvinfo : EIATTR_KPARAM_INFO
	.align		4
.L_7:
        /*0008*/ 	.byte	0x04, 0x17
        /*000a*/ 	.short	(.L_9 - .L_8)
.L_8:
        /*000c*/ 	.word	0x00000000
        /*0010*/ 	.short	0x0000
        /*0012*/ 	.short	0x0000
        /*0014*/ 	.byte	0x00, 0xf5, 0x21, 0x00


	//----- nvinfo : EIATTR_SPARSE_MMA_MASK
	.align		4
.L_9:
        /*0018*/ 	.byte	0x03, 0x50
        /*001a*/ 	.short	0x0000


	//----- nvinfo : EIATTR_MAXREG_COUNT
	.align		4
        /*001c*/ 	.byte	0x03, 0x1b
        /*001e*/ 	.short	0x00ff


	//----- nvinfo : EIATTR_MERCURY_ISA_VERSION
	.align		4
        /*0020*/ 	.byte	0x03, 0x5f
        /*0022*/ 	.short	0x0101


	//----- nvinfo : EIATTR_VRC_CTA_INIT_COUNT
	.align		4
        /*0024*/ 	.byte	0x02, 0x4a
	.zero		1
	.zero		1


	//----- nvinfo : EIATTR_EXIT_INSTR_OFFSETS
	.align		4
        /*0028*/ 	.byte	0x04, 0x1c
        /*002a*/ 	.short	(.L_11 - .L_10)


	//   ....[0]....
.L_10:
        /*002c*/ 	.word	0x000000b0


	//----- nvinfo : EIATTR_CBANK_PARAM_SIZE
	.align		4
.L_11:
        /*0030*/ 	.byte	0x03, 0x19
        /*0032*/ 	.short	0x0008


	//----- nvinfo : EIATTR_PARAM_CBANK
	.align		4
        /*0034*/ 	.byte	0x04, 0x0a
        /*0036*/ 	.short	(.L_13 - .L_12)
	.align		4
.L_12:
        /*0038*/ 	.word	index@(.nv.constant0._Z6kernelPd)
        /*003c*/ 	.short	0x0380
        /*003e*/ 	.short	0x0008


	//----- nvinfo : EIATTR_SW_WAR
	.align		4
.L_13:
        /*0040*/ 	.byte	0x04, 0x36
        /*0042*/ 	.short	(.L_15 - .L_14)
.L_14:
        /*0044*/ 	.word	0x00000008
.L_15:


//--------------------- .nv.callgraph             --------------------------
	.section	.nv.callgraph,"",@"SHT_CUDA_CALLGRAPH"
	.align	4
	.sectionentsize	8
	.align		4
        /*0000*/ 	.word	0x00000000
	.align		4
        /*0004*/ 	.word	0xffffffff
	.align		4
        /*0008*/ 	.word	0x00000000
	.align		4
        /*000c*/ 	.word	0xfffffffe
	.align		4
        /*0010*/ 	.word	0x00000000
	.align		4
        /*0014*/ 	.word	0xfffffffd
	.align		4
        /*0018*/ 	.word	0x00000000
	.align		4
        /*001c*/ 	.word	0xfffffffc


//--------------------- .text._Z6kernelPd         --------------------------
	.section	.text._Z6kernelPd,"ax",@progbits
	.align	128
        .global         _Z6kernelPd
        .type           _Z6kernelPd,@function
        .size           _Z6kernelPd,(.L_x_1 - _Z6kernelPd)
        .other          _Z6kernelPd,@"STO_CUDA_ENTRY STV_DEFAULT"
_Z6kernelPd:
.text._Z6kernelPd:
[----:B------:R-:W-:Y:S01]  /*0000*/  LDC R1, c[0x0][0x37c] ;  /* 0x0000df00ff017b82 */ /* 0x000fe20000000800 */
[----:B------:R-:W0:Y:S07]  /*0010*/  S2R R0, SR_TID.X ;  /* 0x0000000000007919 */ /* 0x000e2e0000002100 */
[----:B------:R-:W0:Y:S01]  /*0020*/  S2UR UR6, SR_CTAID.X ;  /* 0x00000000000679c3 */ /* 0x000e220000002500 */
[----:B------:R-:W1:Y:S07]  /*0030*/  LDCU.64 UR4, c[0x0][0x358] ;  /* 0x00006b00ff0477ac */ /* 0x000e6e0008000a00 */
[----:B------:R-:W0:Y:S08]  /*0040*/  LDC R5, c[0x0][0x360] ;  /* 0x0000d800ff057b82 */ /* 0x000e300000000800 */
[----:B------:R-:W2:Y:S01]  /*0050*/  LDC.64 R2, c[0x0][0x380] ;  /* 0x0000e000ff027b82 */ /* 0x000ea20000000a00 */
[----:B0-----:R-:W-:-:S04]  /*0060*/  IMAD R5, R5, UR6, R0 ;  /* 0x0000000605057c24 */ /* 0x001fc8000f8e0200 */
[----:B--2---:R-:W-:-:S05]  /*0070*/  IMAD.WIDE R2, R5, 0x8, R2 ;  /* 0x0000000805027825 */ /* 0x004fca00078e0202 */
[----:B-1----:R-:W2:Y:S02]  /*0080*/  LDG.E.64 R4, desc[UR4][R2.64] ;  /* 0x0000000402047981 */ /* 0x002ea4000c1e1b00 */
[----:B--2---:R-:W-:-:S07]  /*0090*/  DADD R4, R4, 1 ;  /* 0x3ff0000004047429 */ /* 0x004fce0000000000 */
[----:B------:R-:W-:Y:S01]  /*00a0*/  STG.E.64 desc[UR4][R2.64], R4 ;  /* 0x0000000402007986 */ /* 0x000fe2000c101b04 */
[----:B------:R-:W-:Y:S05]  /*00b0*/  EXIT ;  /* 0x000000000000794d */ /* 0x000fea0003800000 */
.L_x_0:
[----:B------:R-:W-:-:S00]  /*00c0*/  BRA `(.L_x_0) ;  /* 0xfffffffc00fc7947 */ /* 0x000fc0000383ffff */
[----:B------:R-:W-:-:S00]  /*00d0*/  NOP ;  /* 0x0000000000007918 */ /* 0x000fc00000000000 */
        /* <DEDUP_REMOVED lines=10> */
.L_x_1:


//--------------------- .nv.shared.reserved.0     --------------------------
	.section	.nv.shared.reserved.0,"aw",@nobits
	.weak		__nv_reservedSMEM_offset_0_alias
	.size		__nv_reservedSMEM_offset_0_alias, 0, 64
	.other		__nv_reservedSMEM_offset_0_alias,@"STO_CUDA_RESERVED_SHARED STV_DEFAULT"
__nv_reservedSMEM_offset_0_alias:
	.zero		0
	.zero		64


//--------------------- .nv.constant0._Z6kernelPd --------------------------
	.section	.nv.constant0._Z6kernelPd,"a",@progbits
	.sectionflags	@""
	.align	4
.nv.constant0._Z6kernelPd:
	.zero		904


//--------------------- SYMBOLS --------------------------

	.type		.nv.reservedSmem.offset0,@object
	.size		.nv.reservedSmem.offset0,0x4
